	.headerflags	@"EF_CUDA_TEXMODE_UNIFIED EF_CUDA_64BIT_ADDRESS EF_CUDA_ACCELERATORS EF_CUDA_SM90 EF_CUDA_VIRTUAL_SM(EF_CUDA_SM90)"
	.elftype	@"ET_EXEC"


//--------------------- .nv.info                  --------------------------
	.section	.nv.info,"",@"SHT_CUDA_INFO"
	.align	4


	//----- nvinfo : EIATTR_REGCOUNT
	.align		4
        /*0000*/ 	.byte	0x04, 0x2f
        /*0002*/ 	.short	(.L_4 - .L_3)
	.align		4
.L_3:
        /*0004*/ 	.word	index@(triton_per_fused__softmax_add_6)
        /*0008*/ 	.word	0x00000018


	//----- nvinfo : EIATTR_MIN_STACK_SIZE
	.align		4
.L_4:
        /*000c*/ 	.byte	0x04, 0x12
        /*000e*/ 	.short	(.L_6 - .L_5)
	.align		4
.L_5:
        /*0010*/ 	.word	index@(triton_per_fused__softmax_add_6)
        /*0014*/ 	.word	0x00000000


	//----- nvinfo : EIATTR_FRAME_SIZE
	.align		4
.L_6:
        /*0018*/ 	.byte	0x04, 0x11
        /*001a*/ 	.short	(.L_8 - .L_7)
	.align		4
.L_7:
        /*001c*/ 	.word	index@(triton_per_fused__softmax_add_6)
        /*0020*/ 	.word	0x00000000


	//----- nvinfo : EIATTR_MIN_STACK_SIZE
	.align		4
.L_8:
        /*0024*/ 	.byte	0x04, 0x12
        /*0026*/ 	.short	(.L_10 - .L_9)
	.align		4
.L_9:
        /*0028*/ 	.word	index@(triton_per_fused__softmax_add_6)
        /*002c*/ 	.word	0x00000000
.L_10:


//--------------------- .nv.info.triton_per_fused__softmax_add_6 --------------------------
	.section	.nv.info.triton_per_fused__softmax_add_6,"",@"SHT_CUDA_INFO"
	.sectionflags	@""
	.align	4


	//----- nvinfo : EIATTR_CUDA_API_VERSION
	.align		4
        /*0000*/ 	.byte	0x04, 0x37
        /*0002*/ 	.short	(.L_12 - .L_11)
.L_11:
        /*0004*/ 	.word	0x0000007c


	//----- nvinfo : EIATTR_KPARAM_INFO
	.align		4
.L_12:
        /*0008*/ 	.byte	0x04, 0x17
        /*000a*/ 	.short	(.L_14 - .L_13)
.L_13:
        /*000c*/ 	.word	0x00000000
        /*0010*/ 	.short	0x0004
        /*0012*/ 	.short	0x001c
        /*0014*/ 	.byte	0x00, 0xf0, 0x11, 0x00


	//----- nvinfo : EIATTR_KPARAM_INFO
	.align		4
.L_14:
        /*0018*/ 	.byte	0x04, 0x17
        /*001a*/ 	.short	(.L_16 - .L_15)
.L_15:
        /*001c*/ 	.word	0x00000000
        /*0020*/ 	.short	0x0003
        /*0022*/ 	.short	0x0018
        /*0024*/ 	.byte	0x00, 0xf0, 0x11, 0x00


	//----- nvinfo : EIATTR_KPARAM_INFO
	.align		4
.L_16:
        /*0028*/ 	.byte	0x04, 0x17
        /*002a*/ 	.short	(.L_18 - .L_17)
.L_17:
        /*002c*/ 	.word	0x00000000
        /*0030*/ 	.short	0x0002
        /*0032*/ 	.short	0x0010
        /*0034*/ 	.byte	0x00, 0xf4, 0x21, 0x00


	//----- nvinfo : EIATTR_KPARAM_INFO
	.align		4
.L_18:
        /*0038*/ 	.byte	0x04, 0x17
        /*003a*/ 	.short	(.L_20 - .L_19)
.L_19:
        /*003c*/ 	.word	0x00000000
        /*0040*/ 	.short	0x0001
        /*0042*/ 	.short	0x0008
        /*0044*/ 	.byte	0x00, 0xf4, 0x21, 0x00


	//----- nvinfo : EIATTR_KPARAM_INFO
	.align		4
.L_20:
        /*0048*/ 	.byte	0x04, 0x17
        /*004a*/ 	.short	(.L_22 - .L_21)
.L_21:
        /*004c*/ 	.word	0x00000000
        /*0050*/ 	.short	0x0000
        /*0052*/ 	.short	0x0000
        /*0054*/ 	.byte	0x00, 0xf4, 0x21, 0x00


	//----- nvinfo : EIATTR_SPARSE_MMA_MASK
	.align		4
.L_22:
        /*0058*/ 	.byte	0x03, 0x50
        /*005a*/ 	.short	0x0000


	//----- nvinfo : EIATTR_MAXREG_COUNT
	.align		4
        /*005c*/ 	.byte	0x03, 0x1b
        /*005e*/ 	.short	0x00ff


	//----- nvinfo : EIATTR_EXTERNS
	.align		4
        /*0060*/ 	.byte	0x04, 0x0f
        /*0062*/ 	.short	(.L_24 - .L_23)


	//   ....[0]....
	.align		4
.L_23:
        /*0064*/ 	.word	index@(__assertfail)


	//----- nvinfo : EIATTR_COOP_GROUP_MASK_REGIDS
	.align		4
.L_24:
        /*0068*/ 	.byte	0x04, 0x29
        /*006a*/ 	.short	(.L_26 - .L_25)


	//   ....[0]....
.L_25:
        /*006c*/ 	.word	0xffffffff


	//   ....[1]....
        /*0070*/ 	.word	0xffffffff


	//   ....[2]....
        /*0074*/ 	.word	0xffffffff


	//   ....[3]....
        /*0078*/ 	.word	0xffffffff


	//   ....[4]....
        /*007c*/ 	.word	0xffffffff


	//   ....[5]....
        /*0080*/ 	.word	0xffffffff


	//   ....[6]....
        /*0084*/ 	.word	0xffffffff


	//   ....[7]....
        /*0088*/ 	.word	0xffffffff


	//   ....[8]....
        /*008c*/ 	.word	0xffffffff


	//   ....[9]....
        /*0090*/ 	.word	0xffffffff


	//   ....[10]....
        /*0094*/ 	.word	0xffffffff


	//   ....[11]....
        /*0098*/ 	.word	0xffffffff


	//----- nvinfo : EIATTR_COOP_GROUP_INSTR_OFFSETS
	.align		4
.L_26:
        /*009c*/ 	.byte	0x04, 0x28
        /*009e*/ 	.short	(.L_28 - .L_27)


	//   ....[0]....
.L_27:
        /*00a0*/ 	.word	0x00000430


	//   ....[1]....
        /*00a4*/ 	.word	0x00000470


	//   ....[2]....
        /*00a8*/ 	.word	0x000004b0


	//   ....[3]....
        /*00ac*/ 	.word	0x000004f0


	//   ....[4]....
        /*00b0*/ 	.word	0x00000540


	//   ....[5]....
        /*00b4*/ 	.word	0x00000610


	//   ....[6]....
        /*00b8*/ 	.word	0x00000710


	//   ....[7]....
        /*00bc*/ 	.word	0x00000730


	//   ....[8]....
        /*00c0*/ 	.word	0x00000750


	//   ....[9]....
        /*00c4*/ 	.word	0x00000770


	//   ....[10]....
        /*00c8*/ 	.word	0x00000790


	//   ....[11]....
        /*00cc*/ 	.word	0x000007e0


	//----- nvinfo : EIATTR_SYSCALL_OFFSETS
	.align		4
.L_28:
        /*00d0*/ 	.byte	0x04, 0x46
        /*00d2*/ 	.short	(.L_30 - .L_29)


	//   ....[0]....
.L_29:
        /*00d4*/ 	.word	0x000002f0


	//----- nvinfo : EIATTR_EXIT_INSTR_OFFSETS
	.align		4
.L_30:
        /*00d8*/ 	.byte	0x04, 0x1c
        /*00da*/ 	.short	(.L_32 - .L_31)


	//   ....[0]....
.L_31:
        /*00dc*/ 	.word	0x000008b0


	//   ....[1]....
        /*00e0*/ 	.word	0x000008d0


	//----- nvinfo : EIATTR_REQNTID
	.align		4
.L_32:
        /*00e4*/ 	.byte	0x04, 0x10
        /*00e6*/ 	.short	(.L_34 - .L_33)
.L_33:
        /*00e8*/ 	.word	0x00000040
        /*00ec*/ 	.word	0x00000001
        /*00f0*/ 	.word	0x00000001


	//----- nvinfo : EIATTR_CRS_STACK_SIZE
	.align		4
.L_34:
        /*00f4*/ 	.byte	0x04, 0x1e
        /*00f6*/ 	.short	(.L_36 - .L_35)
.L_35:
        /*00f8*/ 	.word	0x00000000


	//----- nvinfo : EIATTR_CBANK_PARAM_SIZE
	.align		4
.L_36:
        /*00fc*/ 	.byte	0x03, 0x19
        /*00fe*/ 	.short	0x0020


	//----- nvinfo : EIATTR_PARAM_CBANK
	.align		4
        /*0100*/ 	.byte	0x04, 0x0a
        /*0102*/ 	.short	(.L_38 - .L_37)
	.align		4
.L_37:
        /*0104*/ 	.word	index@(.nv.constant0.triton_per_fused__softmax_add_6)
        /*0108*/ 	.short	0x0210
        /*010a*/ 	.short	0x0020


	//----- nvinfo : EIATTR_SW_WAR
	.align		4
.L_38:
        /*010c*/ 	.byte	0x04, 0x36
        /*010e*/ 	.short	(.L_40 - .L_39)
.L_39:
        /*0110*/ 	.word	0x00000008
.L_40:


//--------------------- .nv.callgraph             --------------------------
	.section	.nv.callgraph,"",@"SHT_CUDA_CALLGRAPH"
	.align	4
	.sectionentsize	8
	.align		4
        /*0000*/ 	.word	0x00000000
	.align		4
        /*0004*/ 	.word	0xffffffff
	.align		4
        /*0008*/ 	.word	index@(triton_per_fused__softmax_add_6)
	.align		4
        /*000c*/ 	.word	index@(__assertfail)
	.align		4
        /*0010*/ 	.word	0x00000000
	.align		4
        /*0014*/ 	.word	0xfffffffe
	.align		4
        /*0018*/ 	.word	0x00000000
	.align		4
        /*001c*/ 	.word	0xfffffffd
	.align		4
        /*0020*/ 	.word	0x00000000
	.align		4
        /*0024*/ 	.word	0xfffffffc


//--------------------- .nv.constant4             --------------------------
	.section	.nv.constant4,"a",@progbits
	.align	8
	.align		8
.nv.constant4:
        /*0000*/ 	.dword	__assertfail
	.align		8
        /*0008*/ 	.dword	assertFunc_0
	.align		8
        /*0010*/ 	.dword	assertFile_0
	.align		8
        /*0018*/ 	.dword	assertMessage_0


//--------------------- .text.triton_per_fused__softmax_add_6 --------------------------
	.section	.text.triton_per_fused__softmax_add_6,"ax",@progbits
	.sectionflags	@"SHF_BARRIERS=1"
	.align	128
        .global         triton_per_fused__softmax_add_6
        .type           triton_per_fused__softmax_add_6,@function
        .size           triton_per_fused__softmax_add_6,(.L_x_2 - triton_per_fused__softmax_add_6)
        .other          triton_per_fused__softmax_add_6,@"STO_CUDA_ENTRY STV_DEFAULT"
triton_per_fused__softmax_add_6:
.text.triton_per_fused__softmax_add_6:
[----:B------:R-:W0:Y:S02]  /*0000*/  LDC R1, c[0x0][0x28] ;  /* 0x00000a00ff017b82 */ /* 0x000e240000000800 */
[----:B------:R-:W1:Y:S01]  /*0010*/  S2R R11, SR_CTAID.X ;  /* 0x00000000000b7919 */ /* 0x000e620000002500 */
[----:B------:R-:W2:Y:S01]  /*0020*/  LDC.64 R2, c[0x0][0x218] ;  /* 0x00008600ff027b82 */ /* 0x000ea20000000a00 */
[----:B------:R-:W-:Y:S01]  /*0030*/  ULDC.64 UR4, c[0x0][0x208] ;  /* 0x0000820000047ab9 */ /* 0x000fe20000000a00 */
[----:B------:R-:W3:Y:S06]  /*0040*/  S2R R0, SR_TID.X ;  /* 0x0000000000007919 */ /* 0x000eec0000002100 */
[----:B------:R-:W4:Y:S01]  /*0050*/  LDC.64 R14, c[0x0][0x210] ;  /* 0x00008400ff0e7b82 */ /* 0x000f220000000a00 */
[----:B-1----:R-:W-:-:S02]  /*0060*/  SHF.R.S32.HI R9, RZ, 0x1f, R11 ;  /* 0x0000001fff097819 */ /* 0x002fc4000001140b */
[----:B------:R-:W-:Y:S02]  /*0070*/  ISETP.GE.AND P1, PT, R11, 0x400, PT ;  /* 0x000004000b00780c */ /* 0x000fe40003f26270 */
[----:B------:R-:W-:Y:S02]  /*0080*/  LEA.HI R9, R9, R11, RZ, 0x6 ;  /* 0x0000000b09097211 */ /* 0x000fe400078f30ff */
[----:B---3--:R-:W-:Y:S02]  /*0090*/  LOP3.LUT R6, R0, 0x3f, RZ, 0xc0, !PT ;  /* 0x0000003f00067812 */ /* 0x008fe400078ec0ff */
[----:B------:R-:W-:-:S05]  /*00a0*/  LOP3.LUT R4, R9, 0x3ffffc0, RZ, 0xc0, !PT ;  /* 0x03ffffc009047812 */ /* 0x000fca00078ec0ff */
[----:B------:R-:W-:-:S04]  /*00b0*/  IMAD.IADD R5, R11, 0x1, -R4 ;  /* 0x000000010b057824 */ /* 0x000fc800078e0a04 */
[----:B------:R-:W-:Y:S01]  /*00c0*/  IMAD R7, R5, 0x40, R6 ;  /* 0x0000004005077824 */ /* 0x000fe200078e0206 */
[----:B------:R-:W-:-:S03]  /*00d0*/  CS2R R4, SRZ ;  /* 0x0000000000047805 */ /* 0x000fc6000001ff00 */
[----:B--2---:R-:W-:-:S05]  /*00e0*/  IMAD.WIDE R2, R7, 0x8, R2 ;  /* 0x0000000807027825 */ /* 0x004fca00078e0202 */
[----:B------:R-:W2:Y:S01]  /*00f0*/  @!P1 LDG.E.EL.64 R4, desc[UR4][R2.64] ;  /* 0x0000000402049981 */ /* 0x000ea2000c2e1b00 */
[----:B------:R-:W-:Y:S02]  /*0100*/  IMAD R7, R11, 0x40, R6 ;  /* 0x000000400b077824 */ /* 0x000fe400078e0206 */
[----:B------:R-:W-:Y:S02]  /*0110*/  IMAD.MOV.U32 R16, RZ, RZ, RZ ;  /* 0x000000ffff107224 */ /* 0x000fe400078e00ff */
[----:B----4-:R-:W-:-:S05]  /*0120*/  IMAD.WIDE R14, R7, 0x4, R14 ;  /* 0x00000004070e7825 */ /* 0x010fca00078e020e */
[----:B------:R-:W3:Y:S01]  /*0130*/  @!P1 LDG.E R16, desc[UR4][R14.64] ;  /* 0x000000040e109981 */ /* 0x000ee2000c1e1900 */
[----:B--2---:R-:W-:Y:S02]  /*0140*/  SEL R7, R4, RZ, !P1 ;  /* 0x000000ff04077207 */ /* 0x004fe40004800000 */
[----:B------:R-:W-:Y:S02]  /*0150*/  SEL R4, R5, RZ, !P1 ;  /* 0x000000ff05047207 */ /* 0x000fe40004800000 */
[----:B------:R-:W-:Y:S02]  /*0160*/  IADD3 R18, P2, R7, 0xe1, RZ ;  /* 0x000000e107127810 */ /* 0x000fe40007f5e0ff */
[----:B------:R-:W-:-:S03]  /*0170*/  ISETP.GE.AND P0, PT, R4, RZ, PT ;  /* 0x000000ff0400720c */ /* 0x000fc60003f06270 */
[----:B------:R-:W-:Y:S01]  /*0180*/  IMAD.X R17, RZ, RZ, R4, P2 ;  /* 0x000000ffff117224 */ /* 0x000fe200010e0604 */
[----:B------:R-:W-:Y:S02]  /*0190*/  SEL R18, R18, R7, !P0 ;  /* 0x0000000712127207 */ /* 0x000fe40004000000 */
[----:B---3--:R-:W-:Y:S02]  /*01a0*/  SEL R16, R16, RZ, !P1 ;  /* 0x000000ff10107207 */ /* 0x008fe40004800000 */
[----:B------:R-:W-:Y:S02]  /*01b0*/  SEL R17, R17, R4, !P0 ;  /* 0x0000000411117207 */ /* 0x000fe40004000000 */
[----:B------:R-:W-:-:S04]  /*01c0*/  ISETP.GE.U32.AND P0, PT, R18, 0xe1, PT ;  /* 0x000000e11200780c */ /* 0x000fc80003f06070 */
[----:B------:R-:W-:-:S04]  /*01d0*/  ISETP.GE.U32.AND.EX P0, PT, R17, RZ, PT, P0 ;  /* 0x000000ff1100720c */ /* 0x000fc80003f06100 */
[----:B------:R-:W-:-:S13]  /*01e0*/  ISETP.GT.OR P0, PT, R11, 0x3ff, !P0 ;  /* 0x000003ff0b00780c */ /* 0x000fda0004704670 */
[----:B------:R-:W-:Y:S05]  /*01f0*/  @P0 BRA `(.L_x_0) ;  /* 0x0000000000400947 */ /* 0x000fea0003800000 */
[----:B------:R-:W-:Y:S01]  /*0200*/  MOV R2, 0x0 ;  /* 0x0000000000027802 */ /* 0x000fe20000000f00 */
[----:B------:R-:W-:Y:S01]  /*0210*/  ULDC.64 UR6, c[0x4][0x18] ;  /* 0x0100060000067ab9 */ /* 0x000fe20000000a00 */
[----:B------:R-:W-:Y:S01]  /*0220*/  ULDC.64 UR8, c[0x4][0x8] ;  /* 0x0100020000087ab9 */ /* 0x000fe20000000a00 */
[----:B------:R-:W-:Y:S02]  /*0230*/  IMAD.U32 R4, RZ, RZ, UR6 ;  /* 0x00000006ff047e24 */ /* 0x000fe4000f8e00ff */
[----:B------:R-:W-:Y:S01]  /*0240*/  IMAD.U32 R5, RZ, RZ, UR7 ;  /* 0x00000007ff057e24 */ /* 0x000fe2000f8e00ff */
[----:B------:R-:W1:Y:S01]  /*0250*/  LDC.64 R2, c[0x4][R2] ;  /* 0x0100000002027b82 */ /* 0x000e620000000a00 */
[----:B------:R-:W-:Y:S01]  /*0260*/  ULDC.64 UR6, c[0x4][0x10] ;  /* 0x0100040000067ab9 */ /* 0x000fe20000000a00 */
[----:B------:R-:W-:Y:S02]  /*0270*/  IMAD.U32 R10, RZ, RZ, UR8 ;  /* 0x00000008ff0a7e24 */ /* 0x000fe4000f8e00ff */
[----:B------:R-:W-:-:S02]  /*0280*/  IMAD.U32 R6, RZ, RZ, UR6 ;  /* 0x00000006ff067e24 */ /* 0x000fc4000f8e00ff */
[----:B------:R-:W-:Y:S02]  /*0290*/  IMAD.U32 R7, RZ, RZ, UR7 ;  /* 0x00000007ff077e24 */ /* 0x000fe4000f8e00ff */
[----:B------:R-:W-:Y:S02]  /*02a0*/  IMAD.U32 R11, RZ, RZ, UR9 ;  /* 0x00000009ff0b7e24 */ /* 0x000fe4000f8e00ff */
[----:B------:R-:W-:Y:S02]  /*02b0*/  IMAD.MOV.U32 R8, RZ, RZ, 0x27 ;  /* 0x00000027ff087424 */ /* 0x000fe400078e00ff */
[----:B------:R-:W-:Y:S02]  /*02c0*/  IMAD.MOV.U32 R12, RZ, RZ, 0x1 ;  /* 0x00000001ff0c7424 */ /* 0x000fe400078e00ff */
[----:B------:R-:W-:-:S07]  /*02d0*/  IMAD.MOV.U32 R13, RZ, RZ, RZ ;  /* 0x000000ffff0d7224 */ /* 0x000fce00078e00ff */
[----:B------:R-:W-:-:S07]  /*02e0*/  LEPC R20, `(.L_x_0) ;  /* 0x000000001014794e */ /* 0x000fce0000000000 */
[----:B01----:R-:W-:Y:S05]  /*02f0*/  CALL.ABS.NOINC R2 ;  /* 0x0000000002007343 */ /* 0x003fea0003c00000 */
.L_x_0:
[----:B------:R-:W-:Y:S05]  /*0300*/  WARPSYNC.ALL ;  /* 0x0000000000007948 */ /* 0x000fea0003800000 */
[----:B------:R-:W-:Y:S01]  /*0310*/  BAR.SYNC.DEFER_BLOCKING 0x0 ;  /* 0x0000000000007b1d */ /* 0x000fe20000010000 */
[----:B------:R-:W-:-:S04]  /*0320*/  SHF.R.S32.HI R9, RZ, 0x6, R9 ;  /* 0x00000006ff097819 */ /* 0x000fc80000011409 */
[----:B------:R-:W-:Y:S01]  /*0330*/  LEA.HI R3, R9, R9, RZ, 0x2 ;  /* 0x0000000909037211 */ /* 0x000fe200078f10ff */
[----:B------:R-:W-:Y:S02]  /*0340*/  ULDC.64 UR6, c[0x0][0x220] ;  /* 0x0000880000067ab9 */ /* 0x000fe40000000a00 */
[C---:B------:R-:W-:Y:S02]  /*0350*/  LEA R4, P0, R18.reuse, UR6, 0x4 ;  /* 0x0000000612047c11 */ /* 0x040fe4000f8020ff */
[----:B------:R-:W-:Y:S01]  /*0360*/  LOP3.LUT R6, R3, 0xfffffffc, RZ, 0xc0, !PT ;  /* 0xfffffffc03067812 */ /* 0x000fe200078ec0ff */
[----:B------:R-:W-:Y:S01]  /*0370*/  IMAD.MOV.U32 R3, RZ, RZ, RZ ;  /* 0x000000ffff037224 */ /* 0x000fe200078e00ff */
[----:B------:R-:W-:-:S03]  /*0380*/  LEA.HI.X R5, R18, UR7, R17, 0x4, P0 ;  /* 0x0000000712057c11 */ /* 0x000fc600080f2411 */
[----:B------:R-:W-:-:S04]  /*0390*/  IMAD.IADD R9, R9, 0x1, -R6 ;  /* 0x0000000109097824 */ /* 0x000fc800078e0a06 */
[----:B------:R-:W-:-:S05]  /*03a0*/  IMAD.WIDE R4, R9, 0x4, R4 ;  /* 0x0000000409047825 */ /* 0x000fca00078e0204 */
[----:B------:R1:W2:Y:S01]  /*03b0*/  @!P1 LDG.E.EL R3, desc[UR4][R4.64] ;  /* 0x0000000404039981 */ /* 0x0002a2000c2e1900 */
[----:B------:R-:W-:Y:S01]  /*03c0*/  ISETP.GE.AND P3, PT, R0, 0x2, PT ;  /* 0x000000020000780c */ /* 0x000fe20003f66270 */
[----:B------:R-:W3:Y:S01]  /*03d0*/  S2R R8, SR_CgaCtaId ;  /* 0x0000000000087919 */ /* 0x000ee20000008800 */
[----:B-1----:R-:W-:-:S04]  /*03e0*/  SHF.R.U32.HI R4, RZ, 0x3, R0 ;  /* 0x00000003ff047819 */ /* 0x002fc80000011600 */
[----:B------:R-:W-:Y:S01]  /*03f0*/  LOP3.LUT R4, R4, 0x4, RZ, 0xc0, !PT ;  /* 0x0000000404047812 */ /* 0x000fe200078ec0ff */
[----:B--2---:R-:W-:-:S05]  /*0400*/  FADD R9, R16, R3 ;  /* 0x0000000310097221 */ /* 0x004fca0000000000 */
[----:B------:R-:W-:-:S04]  /*0410*/  FSEL R6, R9, -INF , !P1 ;  /* 0xff80000009067808 */ /* 0x000fc80004800000 */
[C---:B------:R-:W-:Y:S01]  /*0420*/  FSETP.NAN.AND P2, PT, R6.reuse, R6, PT ;  /* 0x000000060600720b */ /* 0x040fe20003f48000 */
[----:B------:R-:W1:Y:S02]  /*0430*/  SHFL.BFLY PT, R3, R6, 0x10, 0x1f ;  /* 0x0e001f0006037f89 */ /* 0x000e6400000e0000 */
[----:B-1----:R-:W-:-:S13]  /*0440*/  FSETP.GT.AND P0, PT, R6, R3, PT ;  /* 0x000000030600720b */ /* 0x002fda0003f04000 */
[----:B------:R-:W-:-:S04]  /*0450*/  @!P0 FSEL R6, R6, R3, P2 ;  /* 0x0000000306068208 */ /* 0x000fc80001000000 */
        /* <DEDUP_REMOVED lines=11> */
[----:B------:R-:W-:Y:S02]  /*0510*/  @!P0 FSEL R6, R6, R3, P2 ;  /* 0x0000000306068208 */ /* 0x000fe40001000000 */
[----:B------:R-:W-:Y:S02]  /*0520*/  MOV R3, 0x400 ;  /* 0x0000040000037802 */ /* 0x000fe40000000f00 */
[----:B------:R-:W-:Y:S01]  /*0530*/  LOP3.LUT P2, RZ, R0, 0x1f, RZ, 0xc0, !PT ;  /* 0x0000001f00ff7812 */ /* 0x000fe2000784c0ff */
[----:B------:R-:W1:Y:S01]  /*0540*/  SHFL.BFLY PT, R5, R6, 0x1, 0x1f ;  /* 0x0c201f0006057f89 */ /* 0x000e6200000e0000 */
[----:B---3--:R-:W-:Y:S02]  /*0550*/  PRMT R3, R8, 0x654, R3 ;  /* 0x0000065408037816 */ /* 0x008fe40000000003 */
[----:B------:R-:W-:Y:S02]  /*0560*/  FSETP.NAN.AND P4, PT, R6, R6, PT ;  /* 0x000000060600720b */ /* 0x000fe40003f88000 */
[----:B------:R-:W-:-:S02]  /*0570*/  LOP3.LUT R8, R0, 0x1, RZ, 0xc0, !PT ;  /* 0x0000000100087812 */ /* 0x000fc400078ec0ff */
[----:B-1----:R-:W-:-:S13]  /*0580*/  FSETP.GT.AND P0, PT, R6, R5, PT ;  /* 0x000000050600720b */ /* 0x002fda0003f04000 */
[----:B------:R-:W-:Y:S01]  /*0590*/  @!P0 SEL R6, R6, R5, P4 ;  /* 0x0000000506068207 */ /* 0x000fe20002000000 */
[--C-:B------:R-:W-:Y:S01]  /*05a0*/  IMAD.IADD R5, R4, 0x1, R3.reuse ;  /* 0x0000000104057824 */ /* 0x100fe200078e0203 */
[----:B------:R-:W-:Y:S01]  /*05b0*/  ISETP.NE.U32.AND P0, PT, R8, 0x1, PT ;  /* 0x000000010800780c */ /* 0x000fe20003f05070 */
[----:B------:R-:W-:-:S03]  /*05c0*/  IMAD R4, R0, 0x4, R3 ;  /* 0x0000000400047824 */ /* 0x000fc600078e0203 */
[----:B------:R-:W-:Y:S01]  /*05d0*/  @!P2 STS [R5], R6 ;  /* 0x000000060500a388 */ /* 0x000fe20000000800 */
[----:B------:R-:W-:Y:S01]  /*05e0*/  BAR.SYNC.DEFER_BLOCKING 0x0 ;  /* 0x0000000000007b1d */ /* 0x000fe20000010000 */
[----:B------:R-:W-:-:S05]  /*05f0*/  ISETP.LT.AND P0, PT, R0, 0x2, P0 ;  /* 0x000000020000780c */ /* 0x000fca0000701270 */
[----:B------:R-:W1:Y:S04]  /*0600*/  @!P3 LDS R2, [R4] ;  /* 0x000000000402b984 */ /* 0x000e680000000800 */
[----:B-1----:R-:W1:Y:S01]  /*0610*/  SHFL.BFLY PT, R7, R2, 0x1, 0x1f ;  /* 0x0c201f0002077f89 */ /* 0x002e6200000e0000 */
[C---:B------:R-:W-:Y:S02]  /*0620*/  FSETP.NAN.AND P5, PT, R2.reuse, R2, PT ;  /* 0x000000020200720b */ /* 0x040fe40003fa8000 */
[----:B-1----:R-:W-:-:S04]  /*0630*/  FSETP.GT.AND P4, PT, R2, R7, PT ;  /* 0x000000070200720b */ /* 0x002fc80003f84000 */
[----:B------:R-:W-:-:S04]  /*0640*/  SEL R7, R2, R7, P4 ;  /* 0x0000000702077207 */ /* 0x000fc80002000000 */
[----:B------:R-:W-:-:S05]  /*0650*/  SEL R7, R2, R7, P5 ;  /* 0x0000000702077207 */ /* 0x000fca0002800000 */
[----:B------:R-:W-:Y:S01]  /*0660*/  @P0 STS [R4], R7 ;  /* 0x0000000704000388 */ /* 0x000fe20000000800 */
[----:B------:R-:W-:Y:S06]  /*0670*/  BAR.SYNC.DEFER_BLOCKING 0x0 ;  /* 0x0000000000007b1d */ /* 0x000fec0000010000 */
[----:B------:R-:W1:Y:S02]  /*0680*/  LDS R6, [R3] ;  /* 0x0000000003067984 */ /* 0x000e640000000800 */
[----:B-1----:R-:W-:-:S04]  /*0690*/  FADD R6, R9, -R6 ;  /* 0x8000000609067221 */ /* 0x002fc80000000000 */
[----:B------:R-:W-:Y:S01]  /*06a0*/  FMUL R6, R6, 1.4426950216293334961 ;  /* 0x3fb8aa3b06067820 */ /* 0x000fe20000400000 */
[----:B------:R-:W-:Y:S04]  /*06b0*/  BAR.SYNC.DEFER_BLOCKING 0x0 ;  /* 0x0000000000007b1d */ /* 0x000fe80000010000 */
[----:B------:R-:W-:-:S13]  /*06c0*/  FSETP.GEU.AND P4, PT, R6, -126, PT ;  /* 0xc2fc00000600780b */ /* 0x000fda0003f8e000 */
[----:B------:R-:W-:-:S04]  /*06d0*/  @!P4 FMUL R6, R6, 0.5 ;  /* 0x3f0000000606c820 */ /* 0x000fc80000400000 */
[----:B------:R-:W1:Y:S02]  /*06e0*/  MUFU.EX2 R2, R6 ;  /* 0x0000000600027308 */ /* 0x000e640000000800 */
[----:B-1----:R-:W-:-:S05]  /*06f0*/  @!P4 FMUL R2, R2, R2 ;  /* 0x000000020202c220 */ /* 0x002fca0000400000 */
[----:B------:R-:W-:-:S05]  /*0700*/  FSEL R8, R2, RZ, !P1 ;  /* 0x000000ff02087208 */ /* 0x000fca0004800000 */
[----:B------:R-:W1:Y:S02]  /*0710*/  SHFL.BFLY PT, R7, R8, 0x10, 0x1f ;  /* 0x0e001f0008077f89 */ /* 0x000e6400000e0000 */
[----:B-1----:R-:W-:-:S05]  /*0720*/  FADD R7, R8, R7 ;  /* 0x0000000708077221 */ /* 0x002fca0000000000 */
        /* <DEDUP_REMOVED lines=8> */
[----:B------:R-:W-:Y:S01]  /*07b0*/  @!P2 STS [R5], R16 ;  /* 0x000000100500a388 */ /* 0x000fe20000000800 */
[----:B------:R-:W-:Y:S06]  /*07c0*/  BAR.SYNC.DEFER_BLOCKING 0x0 ;  /* 0x0000000000007b1d */ /* 0x000fec0000010000 */
[----:B------:R-:W1:Y:S04]  /*07d0*/  @!P3 LDS R0, [R4] ;  /* 0x000000000400b984 */ /* 0x000e680000000800 */
[----:B-1----:R-:W1:Y:S02]  /*07e0*/  SHFL.BFLY PT, R7, R0, 0x1, 0x1f ;  /* 0x0c201f0000077f89 */ /* 0x002e6400000e0000 */
[----:B-1----:R-:W-:-:S05]  /*07f0*/  FADD R7, R0, R7 ;  /* 0x0000000700077221 */ /* 0x002fca0000000000 */
[----:B------:R-:W-:Y:S01]  /*0800*/  @P0 STS [R4], R7 ;  /* 0x0000000704000388 */ /* 0x000fe20000000800 */
[----:B------:R-:W-:Y:S06]  /*0810*/  BAR.SYNC.DEFER_BLOCKING 0x0 ;  /* 0x0000000000007b1d */ /* 0x000fec0000010000 */
[----:B------:R-:W1:Y:S02]  /*0820*/  LDS R6, [R3] ;  /* 0x0000000003067984 */ /* 0x000e640000000800 */
[C---:B-1----:R-:W-:Y:S02]  /*0830*/  FSETP.GT.AND P0, PT, |R6|.reuse, 8.50705917302346158658e+37, PT ;  /* 0x7e8000000600780b */ /* 0x042fe40003f04200 */
[----:B------:R-:W-:-:S11]  /*0840*/  FSETP.GEU.AND P2, PT, |R6|, 1.175494350822287508e-38, PT ;  /* 0x008000000600780b */ /* 0x000fd60003f4e200 */
[----:B------:R-:W-:Y:S01]  /*0850*/  @P0 FMUL R6, R6, 0.25 ;  /* 0x3e80000006060820 */ /* 0x000fe20000400000 */
[----:B------:R-:W-:-:S03]  /*0860*/  @P0 FMUL R2, R2, 0.25 ;  /* 0x3e80000002020820 */ /* 0x000fc60000400000 */
[----:B------:R-:W-:Y:S01]  /*0870*/  @!P2 FMUL R6, R6, 16777216 ;  /* 0x4b8000000606a820 */ /* 0x000fe20000400000 */
[----:B------:R-:W-:-:S03]  /*0880*/  @!P2 FMUL R2, R2, 16777216 ;  /* 0x4b8000000202a820 */ /* 0x000fc60000400000 */
[----:B------:R-:W1:Y:S02]  /*0890*/  MUFU.RCP R5, R6 ;  /* 0x0000000600057308 */ /* 0x000e640000001000 */
[----:B-1----:R-:W-:Y:S01]  /*08a0*/  FMUL R5, R5, R2 ;  /* 0x0000000205057220 */ /* 0x002fe20000400000 */
[----:B------:R-:W-:Y:S06]  /*08b0*/  @P1 EXIT ;  /* 0x000000000000194d */ /* 0x000fec0003800000 */
[----:B------:R-:W-:Y:S01]  /*08c0*/  STG.E desc[UR4][R14.64], R5 ;  /* 0x000000050e007986 */ /* 0x000fe2000c101904 */
[----:B------:R-:W-:Y:S05]  /*08d0*/  EXIT ;  /* 0x000000000000794d */ /* 0x000fea0003800000 */
.L_x_1:
[----:B------:R-:W-:-:S00]  /*08e0*/  BRA `(.L_x_1) ;  /* 0xfffffffc00fc7947 */ /* 0x000fc0000383ffff */
[----:B------:R-:W-:-:S00]  /*08f0*/  NOP ;  /* 0x0000000000007918 */ /* 0x000fc00000000000 */
        /* <DEDUP_REMOVED lines=8> */
.L_x_2:


//--------------------- .nv.global.init           --------------------------
	.section	.nv.global.init,"aw",@progbits
.nv.global.init:
	.type		assertFunc_0,@object
	.size		assertFunc_0,(assertMessage_0 - assertFunc_0)
assertFunc_0:
        /*0000*/ 	.byte	0x75, 0x6e, 0x6b, 0x6e, 0x6f, 0x77, 0x6e, 0x00
	.type		assertMessage_0,@object
	.size		assertMessage_0,(assertFile_0 - assertMessage_0)
assertMessage_0:
        /*0008*/ 	.byte	0x69, 0x6e, 0x64, 0x65, 0x78, 0x20, 0x6f, 0x75, 0x74, 0x20, 0x6f, 0x66, 0x20, 0x62, 0x6f, 0x75
        /*0018*/ 	.byte	0x6e, 0x64, 0x73, 0x3a, 0x20, 0x30, 0x20, 0x3c, 0x3d, 0x20, 0x74, 0x6d, 0x70, 0x35, 0x20, 0x3c
        /*0028*/ 	.byte	0x20, 0x32, 0x32, 0x35, 0x00
	.type		assertFile_0,@object
	.size		assertFile_0,(.L_1 - assertFile_0)
assertFile_0:
        /*002d*/ 	.byte	0x69, 0x6e, 0x64, 0x75, 0x63, 0x74, 0x6f, 0x72, 0x5f, 0x63, 0x61, 0x63, 0x68, 0x65, 0x2f, 0x37
        /*003d*/ 	.byte	0x32, 0x2f, 0x63, 0x37, 0x32, 0x63, 0x68, 0x6d, 0x67, 0x67, 0x75, 0x73, 0x6f, 0x63, 0x34, 0x71
        /*004d*/ 	.byte	0x79, 0x36, 0x63, 0x6b, 0x6d, 0x63, 0x6e, 0x68, 0x70, 0x74, 0x62, 0x62, 0x6c, 0x76, 0x33, 0x63
        /*005d*/ 	.byte	0x76, 0x32, 0x6d, 0x6d, 0x71, 0x34, 0x72, 0x66, 0x79, 0x79, 0x6e, 0x68, 0x71, 0x6a, 0x65, 0x6e
        /*006d*/ 	.byte	0x36, 0x32, 0x66, 0x32, 0x77, 0x6c, 0x2e, 0x70, 0x79, 0x00
.L_1:


//--------------------- .nv.shared.triton_per_fused__softmax_add_6 --------------------------
	.section	.nv.shared.triton_per_fused__softmax_add_6,"aw",@nobits
	.sectionflags	@""
	.align	16
	.zero		1024


//--------------------- .nv.constant0.triton_per_fused__softmax_add_6 --------------------------
	.section	.nv.constant0.triton_per_fused__softmax_add_6,"a",@progbits
	.sectionflags	@""
	.align	4
.nv.constant0.triton_per_fused__softmax_add_6:
	.zero		560


//--------------------- SYMBOLS --------------------------

	.type		__assertfail,@function
